//
// Generated by NVIDIA NVVM Compiler
//
// Compiler Build ID: CL-36424714
// Cuda compilation tools, release 13.0, V13.0.88
// Based on NVVM 20.0.0
//

.version 9.0
.target sm_100
.address_size 64

	// .globl	_Z6kernelPii

.visible .entry _Z6kernelPii(
	.param .u64 .ptr .align 1 _Z6kernelPii_param_0,
	.param .u32 _Z6kernelPii_param_1
)
{
	.reg .pred 	%p<3>;
	.reg .b32 	%r<11>;
	.reg .b64 	%rd<5>;

	ld.param.u64 	%rd2, [_Z6kernelPii_param_0];
	ld.param.u32 	%r6, [_Z6kernelPii_param_1];
	mov.u32 	%r7, %tid.x;
	mov.u32 	%r8, %ctaid.x;
	mov.u32 	%r1, %ntid.x;
	mad.lo.s32 	%r10, %r8, %r1, %r7;
	setp.ge.s32 	%p1, %r10, %r6;
	@%p1 bra 	$L__BB0_3;
	mov.u32 	%r9, %nctaid.x;
	mul.lo.s32 	%r3, %r1, %r9;
	cvta.to.global.u64 	%rd1, %rd2;
$L__BB0_2:
	mul.wide.s32 	%rd3, %r10, 4;
	add.s64 	%rd4, %rd1, %rd3;
	st.global.u32 	[%rd4], %r10;
	add.s32 	%r10, %r10, %r3;
	setp.lt.s32 	%p2, %r10, %r6;
	@%p2 bra 	$L__BB0_2;
$L__BB0_3:
	ret;

}


// ===== COMPILED SASS (sm_100) =====

	.target	sm_100

	.elftype	@"ET_EXEC"


//--------------------- .note.nv.tkinfo           --------------------------
	.section	.note.nv.tkinfo,"",@"SHT_NOTE"
	.sectionflags	@"SHF_NOTE_NV_TKINFO"
	.tkinfo
        /*0018*/ 	.word	0x00000002
        /*0030*/ 	.string	""
        /*0030*/ 	.string	"ptxas"
        /*0030*/ 	.string	"Cuda compilation tools, release 13.0, V13.0.88"
        /*0030*/ 	.string	"Build cuda_13.0.r13.0/compiler.36424714_0"
        /*0030*/ 	.string	"-arch sm_100 -m 64 "



//--------------------- .note.nv.cuinfo           --------------------------
	.section	.note.nv.cuinfo,"",@"SHT_NOTE"
	.sectionflags	@"SHF_NOTE_NV_CUINFO"
        /*0018*/ 	.short	0x0002
        /*001a*/ 	.short	0x0064
        /*001c*/ 	.short	0x0082
	.zero		2


//--------------------- .nv.info                  --------------------------
	.section	.nv.info,"",@"SHT_CUDA_INFO"
	.align	4


	//----- nvinfo : EIATTR_REGCOUNT
	.align		4
        /*0000*/ 	.byte	0x04, 0x2f
        /*0002*/ 	.short	(.L_1 - .L_0)
	.align		4
.L_0:
        /*0004*/ 	.word	index@(_Z6kernelPii)
        /*0008*/ 	.word	0x0000000a


	//----- nvinfo : EIATTR_FRAME_SIZE
	.align		4
.L_1:
        /*000c*/ 	.byte	0x04, 0x11
        /*000e*/ 	.short	(.L_3 - .L_2)
	.align		4
.L_2:
        /*0010*/ 	.word	index@(_Z6kernelPii)
        /*0014*/ 	.word	0x00000000


	//----- nvinfo : EIATTR_MIN_STACK_SIZE
	.align		4
.L_3:
        /*0018*/ 	.byte	0x04, 0x12
        /*001a*/ 	.short	(.L_5 - .L_4)
	.align		4
.L_4:
        /*001c*/ 	.word	index@(_Z6kernelPii)
        /*0020*/ 	.word	0x00000000
.L_5:


//--------------------- .nv.compat                --------------------------
	.section	.nv.compat,"",@"SHT_CUDA_COMPAT_INFO"
	.align	4
        /*0000*/ 	.byte	0x02, 0x09, 0x00, 0x00, 0x02, 0x02, 0x01, 0x00, 0x02, 0x05, 0x05, 0x00, 0x03, 0x07, 0x01, 0x01
        /*0010*/ 	.byte	0x02, 0x03, 0x00, 0x00, 0x02, 0x06, 0x01, 0x00, 0x04, 0x0b, 0x08, 0x00, 0x09, 0x00, 0x00, 0x00
        /*0020*/ 	.byte	0x00, 0x00, 0x00, 0x00


//--------------------- .nv.info._Z6kernelPii     --------------------------
	.section	.nv.info._Z6kernelPii,"",@"SHT_CUDA_INFO"
	.sectionflags	@""
	.align	4


	//----- nvinfo : EIATTR_CUDA_API_VERSION
	.align		4
        /*0000*/ 	.byte	0x04, 0x37
        /*0002*/ 	.short	(.L_7 - .L_6)
.L_6:
        /*0004*/ 	.word	0x00000082


	//----- nvinfo : EIATTR_KPARAM_INFO
	.align		4
.L_7:
        /*0008*/ 	.byte	0x04, 0x17
        /*000a*/ 	.short	(.L_9 - .L_8)
.L_8:
        /*000c*/ 	.word	0x00000000
        /*0010*/ 	.short	0x0001
        /*0012*/ 	.short	0x0008
        /*0014*/ 	.byte	0x00, 0xf0, 0x11, 0x00


	//----- nvinfo : EIATTR_KPARAM_INFO
	.align		4
.L_9:
        /*0018*/ 	.byte	0x04, 0x17
        /*001a*/ 	.short	(.L_11 - .L_10)
.L_10:
        /*001c*/ 	.word	0x00000000
        /*0020*/ 	.short	0x0000
        /*0022*/ 	.short	0x0000
        /*0024*/ 	.byte	0x00, 0xf5, 0x21, 0x00


	//----- nvinfo : EIATTR_SPARSE_MMA_MASK
	.align		4
.L_11:
        /*0028*/ 	.byte	0x03, 0x50
        /*002a*/ 	.short	0x0000


	//----- nvinfo : EIATTR_MAXREG_COUNT
	.align		4
        /*002c*/ 	.byte	0x03, 0x1b
        /*002e*/ 	.short	0x00ff


	//----- nvinfo : EIATTR_MERCURY_ISA_VERSION
	.align		4
        /*0030*/ 	.byte	0x03, 0x5f
        /*0032*/ 	.short	0x0101


	//----- nvinfo : EIATTR_VRC_CTA_INIT_COUNT
	.align		4
        /*0034*/ 	.byte	0x02, 0x4a
	.zero		1
	.zero		1


	//----- nvinfo : EIATTR_EXIT_INSTR_OFFSETS
	.align		4
        /*0038*/ 	.byte	0x04, 0x1c
        /*003a*/ 	.short	(.L_13 - .L_12)


	//   ....[0]....
.L_12:
        /*003c*/ 	.word	0x00000070


	//   ....[1]....
        /*0040*/ 	.word	0x00000110


	//----- nvinfo : EIATTR_CRS_STACK_SIZE
	.align		4
.L_13:
        /*0044*/ 	.byte	0x04, 0x1e
        /*0046*/ 	.short	(.L_15 - .L_14)
.L_14:
        /*0048*/ 	.word	0x00000000


	//----- nvinfo : EIATTR_CBANK_PARAM_SIZE
	.align		4
.L_15:
        /*004c*/ 	.byte	0x03, 0x19
        /*004e*/ 	.short	0x000c


	//----- nvinfo : EIATTR_PARAM_CBANK
	.align		4
        /*0050*/ 	.byte	0x04, 0x0a
        /*0052*/ 	.short	(.L_17 - .L_16)
	.align		4
.L_16:
        /*0054*/ 	.word	index@(.nv.constant0._Z6kernelPii)
        /*0058*/ 	.short	0x0380
        /*005a*/ 	.short	0x000c


	//----- nvinfo : EIATTR_SW_WAR
	.align		4
.L_17:
        /*005c*/ 	.byte	0x04, 0x36
        /*005e*/ 	.short	(.L_19 - .L_18)
.L_18:
        /*0060*/ 	.word	0x00000008
.L_19:


//--------------------- .nv.callgraph             --------------------------
	.section	.nv.callgraph,"",@"SHT_CUDA_CALLGRAPH"
	.align	4
	.sectionentsize	8
	.align		4
        /*0000*/ 	.word	0x00000000
	.align		4
        /*0004*/ 	.word	0xffffffff
	.align		4
        /*0008*/ 	.word	0x00000000
	.align		4
        /*000c*/ 	.word	0xfffffffe
	.align		4
        /*0010*/ 	.word	0x00000000
	.align		4
        /*0014*/ 	.word	0xfffffffd
	.align		4
        /*0018*/ 	.word	0x00000000
	.align		4
        /*001c*/ 	.word	0xfffffffc


//--------------------- .text._Z6kernelPii        --------------------------
	.section	.text._Z6kernelPii,"ax",@progbits
	.align	128
        .global         _Z6kernelPii
        .type           _Z6kernelPii,@function
        .size           _Z6kernelPii,(.L_x_2 - _Z6kernelPii)
        .other          _Z6kernelPii,@"STO_CUDA_ENTRY STV_DEFAULT"
_Z6kernelPii:
.text._Z6kernelPii:
[----:B------:R-:W-:Y:S01]  /*0000*/  LDC R1, c[0x0][0x37c] ;  /* 0x0000df00ff017b82 */ /* 0x000fe20000000800 */
[----:B------:R-:W0:Y:S07]  /*0010*/  S2R R0, SR_TID.X ;  /* 0x0000000000007919 */ /* 0x000e2e0000002100 */
[----:B------:R-:W0:Y:S01]  /*0020*/  S2UR UR4, SR_CTAID.X ;  /* 0x00000000000479c3 */ /* 0x000e220000002500 */
[----:B------:R-:W1:Y:S07]  /*0030*/  LDCU UR5, c[0x0][0x388] ;  /* 0x00007100ff0577ac */ /* 0x000e6e0008000800 */
[----:B------:R-:W0:Y:S02]  /*0040*/  LDC R7, c[0x0][0x360] ;  /* 0x0000d800ff077b82 */ /* 0x000e240000000800 */
[----:B0-----:R-:W-:-:S05]  /*0050*/  IMAD R0, R7, UR4, R0 ;  /* 0x0000000407007c24 */ /* 0x001fca000f8e0200 */
[----:B-1----:R-:W-:-:S13]  /*0060*/  ISETP.GE.AND P0, PT, R0, UR5, PT ;  /* 0x0000000500007c0c */ /* 0x002fda000bf06270 */
[----:B------:R-:W-:Y:S05]  /*0070*/  @P0 EXIT ;  /* 0x000000000000094d */ /* 0x000fea0003800000 */
[----:B------:R-:W0:Y:S01]  /*0080*/  LDC.64 R4, c[0x0][0x380] ;  /* 0x0000e000ff047b82 */ /* 0x000e220000000a00 */
[----:B------:R-:W1:Y:S01]  /*0090*/  LDCU UR4, c[0x0][0x370] ;  /* 0x00006e00ff0477ac */ /* 0x000e620008000800 */
[----:B------:R-:W2:Y:S01]  /*00a0*/  LDCU.64 UR6, c[0x0][0x358] ;  /* 0x00006b00ff0677ac */ /* 0x000ea20008000a00 */
[----:B-1----:R-:W-:-:S07]  /*00b0*/  IMAD R7, R7, UR4, RZ ;  /* 0x0000000407077c24 */ /* 0x002fce000f8e02ff */
.L_x_0:
[----:B0-----:R-:W-:-:S05]  /*00c0*/  IMAD.WIDE R2, R0, 0x4, R4 ;  /* 0x0000000400027825 */ /* 0x001fca00078e0204 */
[----:B--2---:R0:W-:Y:S02]  /*00d0*/  STG.E desc[UR6][R2.64], R0 ;  /* 0x0000000002007986 */ /* 0x0041e4000c101906 */
[----:B0-----:R-:W-:-:S04]  /*00e0*/  IADD3 R0, PT, PT, R7, R0, RZ ;  /* 0x0000000007007210 */ /* 0x001fc80007ffe0ff */
[----:B------:R-:W-:-:S13]  /*00f0*/  ISETP.GE.AND P0, PT, R0, UR5, PT ;  /* 0x0000000500007c0c */ /* 0x000fda000bf06270 */
[----:B------:R-:W-:Y:S05]  /*0100*/  @!P0 BRA `(.L_x_0) ;  /* 0xfffffffc00ec8947 */ /* 0x000fea000383ffff */
[----:B------:R-:W-:Y:S05]  /*0110*/  EXIT ;  /* 0x000000000000794d */ /* 0x000fea0003800000 */
.L_x_1:
[----:B------:R-:W-:-:S00]  /*0120*/  BRA `(.L_x_1) ;  /* 0xfffffffc00fc7947 */ /* 0x000fc0000383ffff */
[----:B------:R-:W-:-:S00]  /*0130*/  NOP ;  /* 0x0000000000007918 */ /* 0x000fc00000000000 */
        /* <DEDUP_REMOVED lines=12> */
.L_x_2:


//--------------------- .nv.shared.reserved.0     --------------------------
	.section	.nv.shared.reserved.0,"aw",@nobits
	.weak		__nv_reservedSMEM_offset_0_alias
	.size		__nv_reservedSMEM_offset_0_alias, 0, 64
	.other		__nv_reservedSMEM_offset_0_alias,@"STO_CUDA_RESERVED_SHARED STV_DEFAULT"
__nv_reservedSMEM_offset_0_alias:
	.zero		0
	.zero		64


//--------------------- .nv.constant0._Z6kernelPii --------------------------
	.section	.nv.constant0._Z6kernelPii,"a",@progbits
	.sectionflags	@""
	.align	4
.nv.constant0._Z6kernelPii:
	.zero		908


//--------------------- SYMBOLS --------------------------

	.type		.nv.reservedSmem.offset0,@object
	.size		.nv.reservedSmem.offset0,0x4
